//
// Generated by NVIDIA NVVM Compiler
//
// Compiler Build ID: CL-36424714
// Cuda compilation tools, release 13.0, V13.0.88
// Based on NVVM 20.0.0
//

.version 9.0
.target sm_100
.address_size 64

	// .globl	_Z10vector_addPfP15partition_state

.visible .entry _Z10vector_addPfP15partition_state(
	.param .u64 .ptr .align 1 _Z10vector_addPfP15partition_state_param_0,
	.param .u64 .ptr .align 1 _Z10vector_addPfP15partition_state_param_1
)
{
	.reg .pred 	%p<24>;
	.reg .b32 	%r<52>;
	.reg .b32 	%f<41>;
	.reg .b64 	%rd<18>;

	ld.param.u64 	%rd5, [_Z10vector_addPfP15partition_state_param_0];
	ld.param.u64 	%rd6, [_Z10vector_addPfP15partition_state_param_1];
	cvta.to.global.u64 	%rd1, %rd6;
	cvta.to.global.u64 	%rd7, %rd5;
	mov.u32 	%r10, %ctaid.x;
	shl.b32 	%r11, %r10, 10;
	mov.u32 	%r12, %tid.x;
	shr.u32 	%r13, %r12, 5;
	or.b32  	%r1, %r11, %r13;
	and.b32  	%r2, %r12, 31;
	shl.b32 	%r14, %r1, 5;
	cvt.s64.s32 	%rd8, %r14;
	cvt.u64.u32 	%rd9, %r2;
	or.b64  	%rd10, %rd8, %rd9;
	shl.b64 	%rd11, %rd10, 2;
	add.s64 	%rd2, %rd7, %rd11;
	ld.global.f32 	%f5, [%rd2];
	setp.eq.s32 	%p1, %r2, 0;
	mov.b32 	%r15, %f5;
	shfl.sync.bfly.b32	%r16|%p2, %r15, 1, 31, 16777215;
	mov.b32 	%f6, %r16;
	add.f32 	%f7, %f5, %f6;
	mov.b32 	%r17, %f7;
	shfl.sync.bfly.b32	%r18|%p3, %r17, 2, 31, 16777215;
	mov.b32 	%f8, %r18;
	add.f32 	%f9, %f7, %f8;
	mov.b32 	%r19, %f9;
	shfl.sync.bfly.b32	%r20|%p4, %r19, 4, 31, 16777215;
	mov.b32 	%f10, %r20;
	add.f32 	%f11, %f9, %f10;
	mov.b32 	%r21, %f11;
	shfl.sync.bfly.b32	%r22|%p5, %r21, 8, 31, 16777215;
	mov.b32 	%f12, %r22;
	add.f32 	%f13, %f11, %f12;
	mov.b32 	%r23, %f13;
	shfl.sync.bfly.b32	%r24|%p6, %r23, 16, 31, 16777215;
	mov.b32 	%f14, %r24;
	add.f32 	%f1, %f13, %f14;
	@%p1 bra 	$L__BB0_8;
	mul.wide.s32 	%rd12, %r1, 16;
	add.s64 	%rd3, %rd1, %rd12;
	ld.global.u32 	%r49, [%rd3];
	and.b32  	%r25, %r49, 2;
	setp.eq.s32 	%p7, %r25, 0;
	@%p7 bra 	$L__BB0_12;
	add.s32 	%r26, %r1, -2;
	max.s32 	%r4, %r26, 1;
$L__BB0_3:
	setp.lt.s32 	%p8, %r1, 1;
	@%p8 bra 	$L__BB0_11;
	mov.f32 	%f40, 0f00000000;
	mov.u32 	%r50, %r1;
$L__BB0_5:
	add.s32 	%r7, %r50, -1;
	mul.wide.u32 	%rd13, %r7, 16;
	add.s64 	%rd4, %rd1, %rd13;
	ld.global.u32 	%r8, [%rd4];
	setp.eq.s32 	%p9, %r8, 1;
	@%p9 bra 	$L__BB0_11;
	and.b32  	%r27, %r8, 2;
	setp.eq.s32 	%p10, %r27, 0;
	@%p10 bra 	$L__BB0_10;
	ld.global.f32 	%f16, [%rd4+4];
	add.f32 	%f40, %f40, %f16;
	setp.gt.s32 	%p11, %r50, %r4;
	mov.u32 	%r50, %r7;
	@%p11 bra 	$L__BB0_5;
	bra.uni 	$L__BB0_11;
$L__BB0_8:
	cvt.rzi.s32.f32 	%r30, %f1;
	cvt.rn.f32.s32 	%f2, %r30;
	mul.wide.s32 	%rd14, %r1, 16;
	add.s64 	%rd15, %rd1, %rd14;
	st.global.f32 	[%rd15+4], %f2;
	mov.b32 	%r31, 2;
	st.global.u32 	[%rd15], %r31;
	setp.ne.s32 	%p13, %r1, 0;
	@%p13 bra 	$L__BB0_12;
	st.global.f32 	[%rd1+8], %f2;
	mov.b32 	%r32, 4;
	st.global.u32 	[%rd1], %r32;
	bra.uni 	$L__BB0_12;
$L__BB0_10:
	ld.global.f32 	%f17, [%rd4+8];
	add.f32 	%f18, %f40, %f17;
	st.global.f32 	[%rd3+12], %f18;
	ld.global.f32 	%f19, [%rd3+4];
	add.f32 	%f20, %f18, %f19;
	st.global.f32 	[%rd3+8], %f20;
	membar.gl;
	mov.b32 	%r49, 4;
	st.global.u32 	[%rd3], %r49;
$L__BB0_11:
	and.b32  	%r29, %r49, 2;
	setp.ne.s32 	%p12, %r29, 0;
	@%p12 bra 	$L__BB0_3;
$L__BB0_12:
	setp.eq.s32 	%p14, %r2, 0;
	bar.warp.sync 	-1;
	ld.global.f32 	%f21, [%rd2];
	cvt.rzi.s32.f32 	%r33, %f21;
	shfl.sync.up.b32	%r34|%p15, %r33, 1, 0, 16777215;
	cvt.rn.f32.s32 	%f22, %r33;
	cvt.rn.f32.s32 	%f23, %r34;
	add.f32 	%f24, %f22, %f23;
	cvt.rzi.s32.f32 	%r35, %f24;
	selp.b32 	%r36, %r33, %r35, %p14;
	shfl.sync.up.b32	%r37|%p16, %r36, 2, 0, 16777215;
	setp.lt.u32 	%p17, %r2, 2;
	cvt.rn.f32.s32 	%f25, %r36;
	cvt.rn.f32.s32 	%f26, %r37;
	add.f32 	%f27, %f25, %f26;
	cvt.rzi.s32.f32 	%r38, %f27;
	selp.b32 	%r39, %r36, %r38, %p17;
	shfl.sync.up.b32	%r40|%p18, %r39, 4, 0, 16777215;
	setp.lt.u32 	%p19, %r2, 4;
	cvt.rn.f32.s32 	%f28, %r39;
	cvt.rn.f32.s32 	%f29, %r40;
	add.f32 	%f30, %f28, %f29;
	cvt.rzi.s32.f32 	%r41, %f30;
	selp.b32 	%r42, %r39, %r41, %p19;
	shfl.sync.up.b32	%r43|%p20, %r42, 8, 0, 16777215;
	setp.lt.u32 	%p21, %r2, 8;
	cvt.rn.f32.s32 	%f31, %r42;
	cvt.rn.f32.s32 	%f32, %r43;
	add.f32 	%f33, %f31, %f32;
	cvt.rzi.s32.f32 	%r44, %f33;
	selp.b32 	%r45, %r42, %r44, %p21;
	shfl.sync.up.b32	%r46|%p22, %r45, 16, 0, 16777215;
	setp.lt.u32 	%p23, %r2, 16;
	cvt.rn.f32.s32 	%f34, %r45;
	cvt.rn.f32.s32 	%f35, %r46;
	add.f32 	%f36, %f34, %f35;
	cvt.rzi.s32.f32 	%r47, %f36;
	selp.b32 	%r48, %r45, %r47, %p23;
	cvt.rn.f32.s32 	%f37, %r48;
	st.global.f32 	[%rd2], %f37;
	mul.wide.s32 	%rd16, %r1, 16;
	add.s64 	%rd17, %rd1, %rd16;
	ld.global.f32 	%f38, [%rd17+12];
	add.f32 	%f39, %f38, %f37;
	st.global.f32 	[%rd2], %f39;
	ret;

}


// ===== COMPILED SASS (sm_100) =====

	.target	sm_100

	.elftype	@"ET_EXEC"


//--------------------- .note.nv.tkinfo           --------------------------
	.section	.note.nv.tkinfo,"",@"SHT_NOTE"
	.sectionflags	@"SHF_NOTE_NV_TKINFO"
	.tkinfo
        /*0018*/ 	.word	0x00000002
        /*0030*/ 	.string	""
        /*0030*/ 	.string	"ptxas"
        /*0030*/ 	.string	"Cuda compilation tools, release 13.0, V13.0.88"
        /*0030*/ 	.string	"Build cuda_13.0.r13.0/compiler.36424714_0"
        /*0030*/ 	.string	"-arch sm_100 -m 64 "



//--------------------- .note.nv.cuinfo           --------------------------
	.section	.note.nv.cuinfo,"",@"SHT_NOTE"
	.sectionflags	@"SHF_NOTE_NV_CUINFO"
        /*0018*/ 	.short	0x0002
        /*001a*/ 	.short	0x0064
        /*001c*/ 	.short	0x0082
	.zero		2


//--------------------- .nv.info                  --------------------------
	.section	.nv.info,"",@"SHT_CUDA_INFO"
	.align	4


	//----- nvinfo : EIATTR_REGCOUNT
	.align		4
        /*0000*/ 	.byte	0x04, 0x2f
        /*0002*/ 	.short	(.L_1 - .L_0)
	.align		4
.L_0:
        /*0004*/ 	.word	index@(_Z10vector_addPfP15partition_state)
        /*0008*/ 	.word	0x00000014


	//----- nvinfo : EIATTR_FRAME_SIZE
	.align		4
.L_1:
        /*000c*/ 	.byte	0x04, 0x11
        /*000e*/ 	.short	(.L_3 - .L_2)
	.align		4
.L_2:
        /*0010*/ 	.word	index@(_Z10vector_addPfP15partition_state)
        /*0014*/ 	.word	0x00000000


	//----- nvinfo : EIATTR_MIN_STACK_SIZE
	.align		4
.L_3:
        /*0018*/ 	.byte	0x04, 0x12
        /*001a*/ 	.short	(.L_5 - .L_4)
	.align		4
.L_4:
        /*001c*/ 	.word	index@(_Z10vector_addPfP15partition_state)
        /*0020*/ 	.word	0x00000000
.L_5:


//--------------------- .nv.compat                --------------------------
	.section	.nv.compat,"",@"SHT_CUDA_COMPAT_INFO"
	.align	4
        /*0000*/ 	.byte	0x02, 0x09, 0x00, 0x00, 0x02, 0x02, 0x01, 0x00, 0x02, 0x05, 0x05, 0x00, 0x03, 0x07, 0x01, 0x01
        /*0010*/ 	.byte	0x02, 0x03, 0x00, 0x00, 0x02, 0x06, 0x01, 0x00, 0x04, 0x0b, 0x08, 0x00, 0x09, 0x00, 0x00, 0x00
        /*0020*/ 	.byte	0x00, 0x00, 0x00, 0x00


//--------------------- .nv.info._Z10vector_addPfP15partition_state --------------------------
	.section	.nv.info._Z10vector_addPfP15partition_state,"",@"SHT_CUDA_INFO"
	.sectionflags	@""
	.align	4


	//----- nvinfo : EIATTR_CUDA_API_VERSION
	.align		4
        /*0000*/ 	.byte	0x04, 0x37
        /*0002*/ 	.short	(.L_7 - .L_6)
.L_6:
        /*0004*/ 	.word	0x00000082


	//----- nvinfo : EIATTR_KPARAM_INFO
	.align		4
.L_7:
        /*0008*/ 	.byte	0x04, 0x17
        /*000a*/ 	.short	(.L_9 - .L_8)
.L_8:
        /*000c*/ 	.word	0x00000000
        /*0010*/ 	.short	0x0001
        /*0012*/ 	.short	0x0008
        /*0014*/ 	.byte	0x00, 0xf5, 0x21, 0x00


	//----- nvinfo : EIATTR_KPARAM_INFO
	.align		4
.L_9:
        /*0018*/ 	.byte	0x04, 0x17
        /*001a*/ 	.short	(.L_11 - .L_10)
.L_10:
        /*001c*/ 	.word	0x00000000
        /*0020*/ 	.short	0x0000
        /*0022*/ 	.short	0x0000
        /*0024*/ 	.byte	0x00, 0xf5, 0x21, 0x00


	//----- nvinfo : EIATTR_SPARSE_MMA_MASK
	.align		4
.L_11:
        /*0028*/ 	.byte	0x03, 0x50
        /*002a*/ 	.short	0x0000


	//----- nvinfo : EIATTR_MAXREG_COUNT
	.align		4
        /*002c*/ 	.byte	0x03, 0x1b
        /*002e*/ 	.short	0x00ff


	//----- nvinfo : EIATTR_MERCURY_ISA_VERSION
	.align		4
        /*0030*/ 	.byte	0x03, 0x5f
        /*0032*/ 	.short	0x0101


	//----- nvinfo : EIATTR_COOP_GROUP_MASK_REGIDS
	.align		4
        /*0034*/ 	.byte	0x04, 0x29
        /*0036*/ 	.short	(.L_13 - .L_12)


	//   ....[0]....
.L_12:
        /*0038*/ 	.word	0x0500000c


	//   ....[1]....
        /*003c*/ 	.word	0x0500000c


	//   ....[2]....
        /*0040*/ 	.word	0x0500000c


	//   ....[3]....
        /*0044*/ 	.word	0x0500000c


	//   ....[4]....
        /*0048*/ 	.word	0x0500000c


	//   ....[5]....
        /*004c*/ 	.word	0xffffffff


	//   ....[6]....
        /*0050*/ 	.word	0x0500000d


	//   ....[7]....
        /*0054*/ 	.word	0x0500000d


	//   ....[8]....
        /*0058*/ 	.word	0x0500000d


	//   ....[9]....
        /*005c*/ 	.word	0x0500000d


	//   ....[10]....
        /*0060*/ 	.word	0x0500000d


	//----- nvinfo : EIATTR_COOP_GROUP_INSTR_OFFSETS
	.align		4
.L_13:
        /*0064*/ 	.byte	0x04, 0x28
        /*0066*/ 	.short	(.L_15 - .L_14)


	//   ....[0]....
.L_14:
        /*0068*/ 	.word	0x00000110


	//   ....[1]....
        /*006c*/ 	.word	0x00000130


	//   ....[2]....
        /*0070*/ 	.word	0x00000150


	//   ....[3]....
        /*0074*/ 	.word	0x00000170


	//   ....[4]....
        /*0078*/ 	.word	0x00000190


	//   ....[5]....
        /*007c*/ 	.word	0x00000560


	//   ....[6]....
        /*0080*/ 	.word	0x000005b0


	//   ....[7]....
        /*0084*/ 	.word	0x00000610


	//   ....[8]....
        /*0088*/ 	.word	0x00000670


	//   ....[9]....
        /*008c*/ 	.word	0x000006d0


	//   ....[10]....
        /*0090*/ 	.word	0x00000730


	//----- nvinfo : EIATTR_VRC_CTA_INIT_COUNT
	.align		4
.L_15:
        /*0094*/ 	.byte	0x02, 0x4a
	.zero		1
	.zero		1


	//----- nvinfo : EIATTR_EXIT_INSTR_OFFSETS
	.align		4
        /*0098*/ 	.byte	0x04, 0x1c
        /*009a*/ 	.short	(.L_17 - .L_16)


	//   ....[0]....
.L_16:
        /*009c*/ 	.word	0x000007f0


	//----- nvinfo : EIATTR_CRS_STACK_SIZE
	.align		4
.L_17:
        /*00a0*/ 	.byte	0x04, 0x1e
        /*00a2*/ 	.short	(.L_19 - .L_18)
.L_18:
        /*00a4*/ 	.word	0x00000000


	//----- nvinfo : EIATTR_CBANK_PARAM_SIZE
	.align		4
.L_19:
        /*00a8*/ 	.byte	0x03, 0x19
        /*00aa*/ 	.short	0x0010


	//----- nvinfo : EIATTR_PARAM_CBANK
	.align		4
        /*00ac*/ 	.byte	0x04, 0x0a
        /*00ae*/ 	.short	(.L_21 - .L_20)
	.align		4
.L_20:
        /*00b0*/ 	.word	index@(.nv.constant0._Z10vector_addPfP15partition_state)
        /*00b4*/ 	.short	0x0380
        /*00b6*/ 	.short	0x0010


	//----- nvinfo : EIATTR_SW_WAR
	.align		4
.L_21:
        /*00b8*/ 	.byte	0x04, 0x36
        /*00ba*/ 	.short	(.L_23 - .L_22)
.L_22:
        /*00bc*/ 	.word	0x00000008
.L_23:


//--------------------- .nv.callgraph             --------------------------
	.section	.nv.callgraph,"",@"SHT_CUDA_CALLGRAPH"
	.align	4
	.sectionentsize	8
	.align		4
        /*0000*/ 	.word	0x00000000
	.align		4
        /*0004*/ 	.word	0xffffffff
	.align		4
        /*0008*/ 	.word	0x00000000
	.align		4
        /*000c*/ 	.word	0xfffffffe
	.align		4
        /*0010*/ 	.word	0x00000000
	.align		4
        /*0014*/ 	.word	0xfffffffd
	.align		4
        /*0018*/ 	.word	0x00000000
	.align		4
        /*001c*/ 	.word	0xfffffffc


//--------------------- .text._Z10vector_addPfP15partition_state --------------------------
	.section	.text._Z10vector_addPfP15partition_state,"ax",@progbits
	.align	128
        .global         _Z10vector_addPfP15partition_state
        .type           _Z10vector_addPfP15partition_state,@function
        .size           _Z10vector_addPfP15partition_state,(.L_x_11 - _Z10vector_addPfP15partition_state)
        .other          _Z10vector_addPfP15partition_state,@"STO_CUDA_ENTRY STV_DEFAULT"
_Z10vector_addPfP15partition_state:
.text._Z10vector_addPfP15partition_state:
[----:B------:R-:W-:Y:S01]  /*0000*/  LDC R1, c[0x0][0x37c] ;  /* 0x0000df00ff017b82 */ /* 0x000fe20000000800 */
[----:B------:R-:W0:Y:S07]  /*0010*/  S2R R4, SR_TID.X ;  /* 0x0000000000047919 */ /* 0x000e2e0000002100 */
[----:B------:R-:W1:Y:S01]  /*0020*/  S2UR UR4, SR_CTAID.X ;  /* 0x00000000000479c3 */ /* 0x000e620000002500 */
[----:B------:R-:W2:Y:S01]  /*0030*/  LDCU.64 UR6, c[0x0][0x380] ;  /* 0x00007000ff0677ac */ /* 0x000ea20008000a00 */
[----:B-1----:R-:W-:Y:S01]  /*0040*/  USHF.L.U32 UR4, UR4, 0xa, URZ ;  /* 0x0000000a04047899 */ /* 0x002fe200080006ff */
[----:B0-----:R-:W-:-:S02]  /*0050*/  SHF.R.U32.HI R0, RZ, 0x5, R4 ;  /* 0x00000005ff007819 */ /* 0x001fc40000011604 */
[----:B------:R-:W-:-:S03]  /*0060*/  LOP3.LUT P0, R4, R4, 0x1f, RZ, 0xc0, !PT ;  /* 0x0000001f04047812 */ /* 0x000fc6000780c0ff */
[----:B------:R-:W-:-:S05]  /*0070*/  LOP3.LUT R0, R0, UR4, RZ, 0xfc, !PT ;  /* 0x0000000400007c12 */ /* 0x000fca000f8efcff */
[----:B------:R-:W0:Y:S01]  /*0080*/  LDCU.64 UR4, c[0x0][0x358] ;  /* 0x00006b00ff0477ac */ /* 0x000e220008000a00 */
[----:B------:R-:W-:-:S05]  /*0090*/  IMAD.SHL.U32 R3, R0, 0x20, RZ ;  /* 0x0000002000037824 */ /* 0x000fca00078e00ff */
[----:B------:R-:W-:Y:S02]  /*00a0*/  LOP3.LUT R6, R3, R4, RZ, 0xfc, !PT ;  /* 0x0000000403067212 */ /* 0x000fe400078efcff */
[----:B------:R-:W-:Y:S02]  /*00b0*/  SHF.R.S32.HI R3, RZ, 0x1f, R3 ;  /* 0x0000001fff037819 */ /* 0x000fe40000011403 */
[----:B--2---:R-:W-:-:S04]  /*00c0*/  LEA R2, P1, R6, UR6, 0x2 ;  /* 0x0000000606027c11 */ /* 0x004fc8000f8210ff */
[----:B------:R-:W-:-:S05]  /*00d0*/  LEA.HI.X R3, R6, UR7, R3, 0x2, P1 ;  /* 0x0000000706037c11 */ /* 0x000fca00088f1403 */
[----:B0-----:R-:W2:Y:S01]  /*00e0*/  LDG.E R5, desc[UR4][R2.64] ;  /* 0x0000000402057981 */ /* 0x001ea2000c1e1900 */
[----:B------:R-:W-:Y:S01]  /*00f0*/  IMAD.MOV.U32 R12, RZ, RZ, 0xffffff ;  /* 0x00ffffffff0c7424 */ /* 0x000fe200078e00ff */
[----:B------:R-:W-:Y:S02]  /*0100*/  BSSY.RECONVERGENT B0, `(.L_x_0) ;  /* 0x0000045000007945 */ /* 0x000fe40003800200 */
[----:B--2---:R-:W0:Y:S02]  /*0110*/  SHFL.BFLY PT, R6, R5, 0x1, 0x1f ;  /* 0x0c201f0005067f89 */ /* 0x004e2400000e0000 */
[----:B0-----:R-:W-:-:S05]  /*0120*/  FADD R6, R5, R6 ;  /* 0x0000000605067221 */ /* 0x001fca0000000000 */
[----:B------:R-:W0:Y:S02]  /*0130*/  SHFL.BFLY PT, R7, R6, 0x2, 0x1f ;  /* 0x0c401f0006077f89 */ /* 0x000e2400000e0000 */
[----:B0-----:R-:W-:-:S05]  /*0140*/  FADD R7, R6, R7 ;  /* 0x0000000706077221 */ /* 0x001fca0000000000 */
[----:B------:R-:W0:Y:S02]  /*0150*/  SHFL.BFLY PT, R8, R7, 0x4, 0x1f ;  /* 0x0c801f0007087f89 */ /* 0x000e2400000e0000 */
[----:B0-----:R-:W-:-:S05]  /*0160*/  FADD R8, R7, R8 ;  /* 0x0000000807087221 */ /* 0x001fca0000000000 */
[----:B------:R-:W0:Y:S02]  /*0170*/  SHFL.BFLY PT, R9, R8, 0x8, 0x1f ;  /* 0x0d001f0008097f89 */ /* 0x000e2400000e0000 */
[----:B0-----:R-:W-:-:S05]  /*0180*/  FADD R9, R8, R9 ;  /* 0x0000000908097221 */ /* 0x001fca0000000000 */
[----:B------:R-:W0:Y:S02]  /*0190*/  SHFL.BFLY PT, R10, R9, 0x10, 0x1f ;  /* 0x0e001f00090a7f89 */ /* 0x000e2400000e0000 */
[----:B0-----:R-:W-:Y:S01]  /*01a0*/  FADD R10, R9, R10 ;  /* 0x0000000a090a7221 */ /* 0x001fe20000000000 */
[----:B------:R-:W-:Y:S06]  /*01b0*/  @!P0 BRA `(.L_x_1) ;  /* 0x0000000000b48947 */ /* 0x000fec0003800000 */
[----:B------:R-:W0:Y:S02]  /*01c0*/  LDC.64 R6, c[0x0][0x388] ;  /* 0x0000e200ff067b82 */ /* 0x000e240000000a00 */
[----:B0-----:R-:W-:-:S05]  /*01d0*/  IMAD.WIDE R6, R0, 0x10, R6 ;  /* 0x0000001000067825 */ /* 0x001fca00078e0206 */
[----:B------:R-:W2:Y:S01]  /*01e0*/  LDG.E R5, desc[UR4][R6.64] ;  /* 0x0000000406057981 */ /* 0x000ea2000c1e1900 */
[----:B------:R-:W-:Y:S01]  /*01f0*/  BSSY.RECONVERGENT B1, `(.L_x_2) ;  /* 0x0000028000017945 */ /* 0x000fe20003800200 */
[----:B--2---:R-:W-:-:S13]  /*0200*/  LOP3.LUT P0, RZ, R5, 0x2, RZ, 0xc0, !PT ;  /* 0x0000000205ff7812 */ /* 0x004fda000780c0ff */
[----:B------:R-:W-:Y:S05]  /*0210*/  @!P0 BRA `(.L_x_3) ;  /* 0x0000000000948947 */ /* 0x000fea0003800000 */
[----:B------:R-:W-:-:S05]  /*0220*/  IMAD.MOV.U32 R9, RZ, RZ, 0x1 ;  /* 0x00000001ff097424 */ /* 0x000fca00078e00ff */
[----:B------:R-:W-:-:S07]  /*0230*/  VIADDMNMX R12, R0, 0xfffffffe, R9, !PT ;  /* 0xfffffffe000c7846 */ /* 0x000fce0007800109 */
.L_x_8:
[----:B------:R-:W-:Y:S01]  /*0240*/  ISETP.GE.AND P0, PT, R0, 0x1, PT ;  /* 0x000000010000780c */ /* 0x000fe20003f06270 */
[----:B------:R-:W-:-:S12]  /*0250*/  BSSY.RECONVERGENT B2, `(.L_x_4) ;  /* 0x000001f000027945 */ /* 0x000fd80003800200 */
[----:B-1----:R-:W-:Y:S05]  /*0260*/  @!P0 BRA `(.L_x_5) ;  /* 0x0000000000748947 */ /* 0x002fea0003800000 */
[----:B------:R-:W0:Y:S01]  /*0270*/  LDC.64 R10, c[0x0][0x388] ;  /* 0x0000e200ff0a7b82 */ /* 0x000e220000000a00 */
[----:B------:R-:W-:Y:S02]  /*0280*/  IMAD.MOV.U32 R13, RZ, RZ, RZ ;  /* 0x000000ffff0d7224 */ /* 0x000fe400078e00ff */
[----:B------:R-:W-:-:S07]  /*0290*/  IMAD.MOV.U32 R15, RZ, RZ, R0 ;  /* 0x000000ffff0f7224 */ /* 0x000fce00078e0000 */
.L_x_7:
[----:B------:R-:W-:-:S04]  /*02a0*/  VIADD R17, R15, 0xffffffff ;  /* 0xffffffff0f117836 */ /* 0x000fc80000000000 */
[----:B0-----:R-:W-:-:S05]  /*02b0*/  IMAD.WIDE.U32 R8, R17, 0x10, R10 ;  /* 0x0000001011087825 */ /* 0x001fca00078e000a */
[----:B------:R-:W2:Y:S02]  /*02c0*/  LDG.E R14, desc[UR4][R8.64] ;  /* 0x00000004080e7981 */ /* 0x000ea4000c1e1900 */
[----:B--2---:R-:W-:-:S13]  /*02d0*/  ISETP.NE.AND P0, PT, R14, 0x1, PT ;  /* 0x000000010e00780c */ /* 0x004fda0003f05270 */
[----:B------:R-:W-:Y:S05]  /*02e0*/  @!P0 BRA `(.L_x_5) ;  /* 0x0000000000548947 */ /* 0x000fea0003800000 */
[----:B------:R-:W-:-:S13]  /*02f0*/  LOP3.LUT P0, RZ, R14, 0x2, RZ, 0xc0, !PT ;  /* 0x000000020eff7812 */ /* 0x000fda000780c0ff */
[----:B------:R-:W-:Y:S05]  /*0300*/  @!P0 BRA `(.L_x_6) ;  /* 0x0000000000188947 */ /* 0x000fea0003800000 */
[----:B------:R-:W2:Y:S01]  /*0310*/  LDG.E R8, desc[UR4][R8.64+0x4] ;  /* 0x0000040408087981 */ /* 0x000ea2000c1e1900 */
[----:B------:R-:W-:Y:S01]  /*0320*/  ISETP.GT.AND P0, PT, R15, R12, PT ;  /* 0x0000000c0f00720c */ /* 0x000fe20003f04270 */
[----:B------:R-:W-:Y:S02]  /*0330*/  IMAD.MOV.U32 R15, RZ, RZ, R17 ;  /* 0x000000ffff0f7224 */ /* 0x000fe400078e0011 */
[----:B--2---:R-:W-:-:S10]  /*0340*/  FADD R13, R8, R13 ;  /* 0x0000000d080d7221 */ /* 0x004fd40000000000 */
[----:B------:R-:W-:Y:S05]  /*0350*/  @P0 BRA `(.L_x_7) ;  /* 0xfffffffc00d00947 */ /* 0x000fea000383ffff */
[----:B------:R-:W-:Y:S05]  /*0360*/  BRA `(.L_x_5) ;  /* 0x0000000000347947 */ /* 0x000fea0003800000 */
.L_x_6:
[----:B------:R-:W2:Y:S04]  /*0370*/  LDG.E R8, desc[UR4][R8.64+0x8] ;  /* 0x0000080408087981 */ /* 0x000ea8000c1e1900 */
[----:B------:R-:W3:Y:S01]  /*0380*/  LDG.E R10, desc[UR4][R6.64+0x4] ;  /* 0x00000404060a7981 */ /* 0x000ee2000c1e1900 */
[----:B------:R-:W-:Y:S02]  /*0390*/  IMAD.MOV.U32 R11, RZ, RZ, 0x4 ;  /* 0x00000004ff0b7424 */ /* 0x000fe400078e00ff */
[----:B--2---:R-:W-:-:S04]  /*03a0*/  FADD R13, R8, R13 ;  /* 0x0000000d080d7221 */ /* 0x004fc80000000000 */
[----:B---3--:R-:W-:Y:S01]  /*03b0*/  FADD R5, R13, R10 ;  /* 0x0000000a0d057221 */ /* 0x008fe20000000000 */
[----:B------:R-:W-:Y:S04]  /*03c0*/  STG.E desc[UR4][R6.64+0xc], R13 ;  /* 0x00000c0d06007986 */ /* 0x000fe8000c101904 */
[----:B------:R0:W-:Y:S01]  /*03d0*/  STG.E desc[UR4][R6.64+0x8], R5 ;  /* 0x0000080506007986 */ /* 0x0001e2000c101904 */
[----:B------:R-:W-:Y:S06]  /*03e0*/  MEMBAR.SC.GPU ;  /* 0x0000000000007992 */ /* 0x000fec0000002000 */
[----:B------:R-:W-:-:S00]  /*03f0*/  ERRBAR ;  /* 0x00000000000079ab */ /* 0x000fc00000000000 */
[----:B------:R-:W-:Y:S06]  /*0400*/  CGAERRBAR ;  /* 0x00000000000075ab */ /* 0x000fec0000000000 */
[----:B------:R-:W-:Y:S04]  /*0410*/  CCTL.IVALL ;  /* 0x00000000ff00798f */ /* 0x000fe80002000000 */
[----:B------:R1:W-:Y:S01]  /*0420*/  STG.E desc[UR4][R6.64], R11 ;  /* 0x0000000b06007986 */ /* 0x0003e2000c101904 */
[----:B0-----:R-:W-:-:S07]  /*0430*/  IMAD.MOV.U32 R5, RZ, RZ, 0x4 ;  /* 0x00000004ff057424 */ /* 0x001fce00078e00ff */
.L_x_5:
[----:B------:R-:W-:Y:S05]  /*0440*/  BSYNC.RECONVERGENT B2 ;  /* 0x0000000000027941 */ /* 0x000fea0003800200 */
.L_x_4:
[----:B------:R-:W-:-:S13]  /*0450*/  LOP3.LUT P0, RZ, R5, 0x2, RZ, 0xc0, !PT ;  /* 0x0000000205ff7812 */ /* 0x000fda000780c0ff */
[----:B------:R-:W-:Y:S05]  /*0460*/  @P0 BRA `(.L_x_8) ;  /* 0xfffffffc00740947 */ /* 0x000fea000383ffff */
.L_x_3:
[----:B------:R-:W-:Y:S05]  /*0470*/  BSYNC.RECONVERGENT B1 ;  /* 0x0000000000017941 */ /* 0x000fea0003800200 */
.L_x_2:
[----:B------:R-:W-:Y:S05]  /*0480*/  BRA `(.L_x_9) ;  /* 0x0000000000307947 */ /* 0x000fea0003800000 */
.L_x_1:
[----:B------:R-:W-:Y:S01]  /*0490*/  ISETP.NE.AND P0, PT, R0, RZ, PT ;  /* 0x000000ff0000720c */ /* 0x000fe20003f05270 */
[----:B------:R-:W0:Y:S01]  /*04a0*/  LDC.64 R8, c[0x0][0x388] ;  /* 0x0000e200ff087b82 */ /* 0x000e220000000a00 */
[----:B------:R-:W1:Y:S01]  /*04b0*/  F2I.TRUNC.NTZ R10, R10 ;  /* 0x0000000a000a7305 */ /* 0x000e62000020f100 */
[----:B------:R-:W-:-:S10]  /*04c0*/  IMAD.MOV.U32 R11, RZ, RZ, 0x2 ;  /* 0x00000002ff0b7424 */ /* 0x000fd400078e00ff */
[----:B------:R-:W2:Y:S01]  /*04d0*/  @!P0 LDC.64 R6, c[0x0][0x388] ;  /* 0x0000e200ff068b82 */ /* 0x000ea20000000a00 */
[----:B------:R-:W-:Y:S01]  /*04e0*/  @!P0 IMAD.MOV.U32 R13, RZ, RZ, 0x4 ;  /* 0x00000004ff0d8424 */ /* 0x000fe200078e00ff */
[----:B-1----:R-:W-:Y:S01]  /*04f0*/  I2FP.F32.S32 R5, R10 ;  /* 0x0000000a00057245 */ /* 0x002fe20000201400 */
[----:B0-----:R-:W-:-:S05]  /*0500*/  IMAD.WIDE R8, R0, 0x10, R8 ;  /* 0x0000001000087825 */ /* 0x001fca00078e0208 */
[----:B------:R0:W-:Y:S04]  /*0510*/  STG.E desc[UR4][R8.64], R11 ;  /* 0x0000000b08007986 */ /* 0x0001e8000c101904 */
[----:B------:R0:W-:Y:S04]  /*0520*/  STG.E desc[UR4][R8.64+0x4], R5 ;  /* 0x0000040508007986 */ /* 0x0001e8000c101904 */
[----:B--2---:R0:W-:Y:S04]  /*0530*/  @!P0 STG.E desc[UR4][R6.64+0x8], R5 ;  /* 0x0000080506008986 */ /* 0x0041e8000c101904 */
[----:B------:R0:W-:Y:S02]  /*0540*/  @!P0 STG.E desc[UR4][R6.64], R13 ;  /* 0x0000000d06008986 */ /* 0x0001e4000c101904 */
.L_x_9:
[----:B------:R-:W-:Y:S05]  /*0550*/  BSYNC.RECONVERGENT B0 ;  /* 0x0000000000007941 */ /* 0x000fea0003800200 */
.L_x_0:
[----:B------:R-:W-:Y:S01]  /*0560*/  NOP ;  /* 0x0000000000007918 */ /* 0x000fe20000000000 */
[----:B0-----:R-:W1:Y:S01]  /*0570*/  LDG.E R5, desc[UR4][R2.64] ;  /* 0x0000000402057981 */ /* 0x001e62000c1e1900 */
[----:B------:R-:W-:Y:S01]  /*0580*/  IMAD.MOV.U32 R13, RZ, RZ, 0xffffff ;  /* 0x00ffffffff0d7424 */ /* 0x000fe200078e00ff */
[----:B------:R-:W-:Y:S01]  /*0590*/  ISETP.NE.AND P0, PT, R4, RZ, PT ;  /* 0x000000ff0400720c */ /* 0x000fe20003f05270 */
[----:B-1----:R-:W0:Y:S02]  /*05a0*/  F2I.TRUNC.NTZ R6, R5 ;  /* 0x0000000500067305 */ /* 0x002e24000020f100 */
[----:B0-----:R-:W0:Y:S01]  /*05b0*/  SHFL.UP PT, R7, R6, 0x1, RZ ;  /* 0x0420000006077989 */ /* 0x001e2200000e00ff */
[----:B------:R-:W-:Y:S02]  /*05c0*/  I2FP.F32.S32 R8, R6 ;  /* 0x0000000600087245 */ /* 0x000fe40000201400 */
[----:B0-----:R-:W-:-:S05]  /*05d0*/  I2FP.F32.S32 R7, R7 ;  /* 0x0000000700077245 */ /* 0x001fca0000201400 */
[----:B------:R-:W-:-:S04]  /*05e0*/  FADD R7, R8, R7 ;  /* 0x0000000708077221 */ /* 0x000fc80000000000 */
[----:B------:R-:W0:Y:S01]  /*05f0*/  @P0 F2I.TRUNC.NTZ R6, R7 ;  /* 0x0000000700060305 */ /* 0x000e22000020f100 */
[----:B------:R-:W-:Y:S01]  /*0600*/  ISETP.GE.U32.AND P0, PT, R4, 0x2, PT ;  /* 0x000000020400780c */ /* 0x000fe20003f06070 */
        /* <DEDUP_REMOVED lines=20> */
[----:B0-----:R-:W-:Y:S02]  /*0750*/  I2FP.F32.S32 R11, R5 ;  /* 0x00000005000b7245 */ /* 0x001fe40000201400 */
[----:B------:R-:W0:Y:S03]  /*0760*/  LDC.64 R4, c[0x0][0x388] ;  /* 0x0000e200ff047b82 */ /* 0x000e260000000a00 */
[----:B------:R-:W-:-:S04]  /*0770*/  FADD R8, R8, R11 ;  /* 0x0000000b08087221 */ /* 0x000fc80000000000 */
[----:B------:R-:W1:Y:S02]  /*0780*/  @P0 F2I.TRUNC.NTZ R6, R8 ;  /* 0x0000000800060305 */ /* 0x000e64000020f100 */
[----:B-1----:R-:W-:Y:S01]  /*0790*/  I2FP.F32.S32 R9, R6 ;  /* 0x0000000600097245 */ /* 0x002fe20000201400 */
[----:B0-----:R-:W-:-:S04]  /*07a0*/  IMAD.WIDE R4, R0, 0x10, R4 ;  /* 0x0000001000047825 */ /* 0x001fc800078e0204 */
[----:B------:R-:W-:Y:S04]  /*07b0*/  STG.E desc[UR4][R2.64], R9 ;  /* 0x0000000902007986 */ /* 0x000fe8000c101904 */
[----:B------:R-:W2:Y:S02]  /*07c0*/  LDG.E R4, desc[UR4][R4.64+0xc] ;  /* 0x00000c0404047981 */ /* 0x000ea4000c1e1900 */
[----:B--2---:R-:W-:-:S05]  /*07d0*/  FADD R7, R9, R4 ;  /* 0x0000000409077221 */ /* 0x004fca0000000000 */
[----:B------:R-:W-:Y:S01]  /*07e0*/  STG.E desc[UR4][R2.64], R7 ;  /* 0x0000000702007986 */ /* 0x000fe2000c101904 */
[----:B------:R-:W-:Y:S05]  /*07f0*/  EXIT ;  /* 0x000000000000794d */ /* 0x000fea0003800000 */
.L_x_10:
[----:B------:R-:W-:-:S00]  /*0800*/  BRA `(.L_x_10) ;  /* 0xfffffffc00fc7947 */ /* 0x000fc0000383ffff */
[----:B------:R-:W-:-:S00]  /*0810*/  NOP ;  /* 0x0000000000007918 */ /* 0x000fc00000000000 */
        /* <DEDUP_REMOVED lines=14> */
.L_x_11:


//--------------------- .nv.shared.reserved.0     --------------------------
	.section	.nv.shared.reserved.0,"aw",@nobits
	.weak		__nv_reservedSMEM_offset_0_alias
	.size		__nv_reservedSMEM_offset_0_alias, 0, 64
	.other		__nv_reservedSMEM_offset_0_alias,@"STO_CUDA_RESERVED_SHARED STV_DEFAULT"
__nv_reservedSMEM_offset_0_alias:
	.zero		0
	.zero		64


//--------------------- .nv.constant0._Z10vector_addPfP15partition_state --------------------------
	.section	.nv.constant0._Z10vector_addPfP15partition_state,"a",@progbits
	.sectionflags	@""
	.align	4
.nv.constant0._Z10vector_addPfP15partition_state:
	.zero		912


//--------------------- SYMBOLS --------------------------

	.type		.nv.reservedSmem.offset0,@object
	.size		.nv.reservedSmem.offset0,0x4
